	.headerflags	@"EF_CUDA_TEXMODE_UNIFIED EF_CUDA_64BIT_ADDRESS EF_CUDA_ACCELERATORS EF_CUDA_SM90 EF_CUDA_VIRTUAL_SM(EF_CUDA_SM90)"
	.elftype	@"ET_EXEC"


//--------------------- .nv.info                  --------------------------
	.section	.nv.info,"",@"SHT_CUDA_INFO"
	.align	4


	//----- nvinfo : EIATTR_REGCOUNT
	.align		4
        /*0000*/ 	.byte	0x04, 0x2f
        /*0002*/ 	.short	(.L_1 - .L_0)
	.align		4
.L_0:
        /*0004*/ 	.word	index@(triton_poi_fused_mul_sigmoid_48)
        /*0008*/ 	.word	0x0000000e


	//----- nvinfo : EIATTR_MIN_STACK_SIZE
	.align		4
.L_1:
        /*000c*/ 	.byte	0x04, 0x12
        /*000e*/ 	.short	(.L_3 - .L_2)
	.align		4
.L_2:
        /*0010*/ 	.word	index@(triton_poi_fused_mul_sigmoid_48)
        /*0014*/ 	.word	0x00000000


	//----- nvinfo : EIATTR_FRAME_SIZE
	.align		4
.L_3:
        /*0018*/ 	.byte	0x04, 0x11
        /*001a*/ 	.short	(.L_5 - .L_4)
	.align		4
.L_4:
        /*001c*/ 	.word	index@(triton_poi_fused_mul_sigmoid_48)
        /*0020*/ 	.word	0x00000000


	//----- nvinfo : EIATTR_MIN_STACK_SIZE
	.align		4
.L_5:
        /*0024*/ 	.byte	0x04, 0x12
        /*0026*/ 	.short	(.L_7 - .L_6)
	.align		4
.L_6:
        /*0028*/ 	.word	index@(triton_poi_fused_mul_sigmoid_48)
        /*002c*/ 	.word	0x00000000
.L_7:


//--------------------- .nv.info.triton_poi_fused_mul_sigmoid_48 --------------------------
	.section	.nv.info.triton_poi_fused_mul_sigmoid_48,"",@"SHT_CUDA_INFO"
	.sectionflags	@""
	.align	4


	//----- nvinfo : EIATTR_CUDA_API_VERSION
	.align		4
        /*0000*/ 	.byte	0x04, 0x37
        /*0002*/ 	.short	(.L_9 - .L_8)
.L_8:
        /*0004*/ 	.word	0x0000007c


	//----- nvinfo : EIATTR_KPARAM_INFO
	.align		4
.L_9:
        /*0008*/ 	.byte	0x04, 0x17
        /*000a*/ 	.short	(.L_11 - .L_10)
.L_10:
        /*000c*/ 	.word	0x00000000
        /*0010*/ 	.short	0x0002
        /*0012*/ 	.short	0x0010
        /*0014*/ 	.byte	0x00, 0xf0, 0x11, 0x00


	//----- nvinfo : EIATTR_KPARAM_INFO
	.align		4
.L_11:
        /*0018*/ 	.byte	0x04, 0x17
        /*001a*/ 	.short	(.L_13 - .L_12)
.L_12:
        /*001c*/ 	.word	0x00000000
        /*0020*/ 	.short	0x0001
        /*0022*/ 	.short	0x0008
        /*0024*/ 	.byte	0x00, 0xf4, 0x21, 0x00


	//----- nvinfo : EIATTR_KPARAM_INFO
	.align		4
.L_13:
        /*0028*/ 	.byte	0x04, 0x17
        /*002a*/ 	.short	(.L_15 - .L_14)
.L_14:
        /*002c*/ 	.word	0x00000000
        /*0030*/ 	.short	0x0000
        /*0032*/ 	.short	0x0000
        /*0034*/ 	.byte	0x00, 0xf4, 0x21, 0x00


	//----- nvinfo : EIATTR_SPARSE_MMA_MASK
	.align		4
.L_15:
        /*0038*/ 	.byte	0x03, 0x50
        /*003a*/ 	.short	0x0000


	//----- nvinfo : EIATTR_MAXREG_COUNT
	.align		4
        /*003c*/ 	.byte	0x03, 0x1b
        /*003e*/ 	.short	0x00ff


	//----- nvinfo : EIATTR_EXIT_INSTR_OFFSETS
	.align		4
        /*0040*/ 	.byte	0x04, 0x1c
        /*0042*/ 	.short	(.L_17 - .L_16)


	//   ....[0]....
.L_16:
        /*0044*/ 	.word	0x00000290


	//   ....[1]....
        /*0048*/ 	.word	0x000002b0


	//----- nvinfo : EIATTR_REQNTID
	.align		4
.L_17:
        /*004c*/ 	.byte	0x04, 0x10
        /*004e*/ 	.short	(.L_19 - .L_18)
.L_18:
        /*0050*/ 	.word	0x00000080
        /*0054*/ 	.word	0x00000001
        /*0058*/ 	.word	0x00000001


	//----- nvinfo : EIATTR_CBANK_PARAM_SIZE
	.align		4
.L_19:
        /*005c*/ 	.byte	0x03, 0x19
        /*005e*/ 	.short	0x0014


	//----- nvinfo : EIATTR_PARAM_CBANK
	.align		4
        /*0060*/ 	.byte	0x04, 0x0a
        /*0062*/ 	.short	(.L_21 - .L_20)
	.align		4
.L_20:
        /*0064*/ 	.word	index@(.nv.constant0.triton_poi_fused_mul_sigmoid_48)
        /*0068*/ 	.short	0x0210
        /*006a*/ 	.short	0x0014


	//----- nvinfo : EIATTR_SW_WAR
	.align		4
.L_21:
        /*006c*/ 	.byte	0x04, 0x36
        /*006e*/ 	.short	(.L_23 - .L_22)
.L_22:
        /*0070*/ 	.word	0x00000008
.L_23:


//--------------------- .nv.callgraph             --------------------------
	.section	.nv.callgraph,"",@"SHT_CUDA_CALLGRAPH"
	.align	4
	.sectionentsize	8
	.align		4
        /*0000*/ 	.word	0x00000000
	.align		4
        /*0004*/ 	.word	0xffffffff
	.align		4
        /*0008*/ 	.word	0x00000000
	.align		4
        /*000c*/ 	.word	0xfffffffe
	.align		4
        /*0010*/ 	.word	0x00000000
	.align		4
        /*0014*/ 	.word	0xfffffffd
	.align		4
        /*0018*/ 	.word	0x00000000
	.align		4
        /*001c*/ 	.word	0xfffffffc


//--------------------- .text.triton_poi_fused_mul_sigmoid_48 --------------------------
	.section	.text.triton_poi_fused_mul_sigmoid_48,"ax",@progbits
	.align	128
        .global         triton_poi_fused_mul_sigmoid_48
        .type           triton_poi_fused_mul_sigmoid_48,@function
        .size           triton_poi_fused_mul_sigmoid_48,(.L_x_1 - triton_poi_fused_mul_sigmoid_48)
        .other          triton_poi_fused_mul_sigmoid_48,@"STO_CUDA_ENTRY STV_DEFAULT"
triton_poi_fused_mul_sigmoid_48:
.text.triton_poi_fused_mul_sigmoid_48:
[----:B------:R-:W0:Y:S02]  /*0000*/  LDC R1, c[0x0][0x28] ;  /* 0x00000a00ff017b82 */ /* 0x000e240000000800 */
[----:B------:R-:W1:Y:S01]  /*0010*/  S2R R0, SR_TID.X ;  /* 0x0000000000007919 */ /* 0x000e620000002100 */
[----:B------:R-:W2:Y:S01]  /*0020*/  LDC.64 R4, c[0x0][0x210] ;  /* 0x00008400ff047b82 */ /* 0x000ea20000000a00 */
[----:B------:R-:W-:Y:S01]  /*0030*/  CS2R R2, SRZ ;  /* 0x0000000000027805 */ /* 0x000fe2000001ff00 */
[----:B------:R-:W-:Y:S01]  /*0040*/  ULDC.64 UR4, c[0x0][0x208] ;  /* 0x0000820000047ab9 */ /* 0x000fe20000000a00 */
[----:B------:R-:W3:Y:S01]  /*0050*/  S2R R7, SR_CTAID.X ;  /* 0x0000000000077919 */ /* 0x000ee20000002500 */
[----:B-1----:R-:W-:-:S04]  /*0060*/  SHF.L.U32 R0, R0, 0x1, RZ ;  /* 0x0000000100007819 */ /* 0x002fc800000006ff */
[----:B------:R-:W-:-:S04]  /*0070*/  LOP3.LUT R0, R0, 0xfe, RZ, 0xc0, !PT ;  /* 0x000000fe00007812 */ /* 0x000fc800078ec0ff */
[----:B---3--:R-:W-:-:S04]  /*0080*/  LEA R7, R7, R0, 0x8 ;  /* 0x0000000007077211 */ /* 0x008fc800078e40ff */
[C---:B------:R-:W-:Y:S01]  /*0090*/  ISETP.GE.AND P0, PT, R7.reuse, 0x200, PT ;  /* 0x000002000700780c */ /* 0x040fe20003f06270 */
[----:B--2---:R-:W-:-:S12]  /*00a0*/  IMAD.WIDE R4, R7, 0x4, R4 ;  /* 0x0000000407047825 */ /* 0x004fd800078e0204 */
[----:B------:R1:W2:Y:S02]  /*00b0*/  @!P0 LDG.E.64 R2, desc[UR4][R4.64] ;  /* 0x0000000404028981 */ /* 0x0002a4000c1e1b00 */
[----:B-1----:R-:W1:Y:S02]  /*00c0*/  LDC.64 R4, c[0x0][0x218] ;  /* 0x00008600ff047b82 */ /* 0x002e640000000a00 */
[----:B-1----:R-:W-:-:S04]  /*00d0*/  IMAD.WIDE R4, R7, 0x4, R4 ;  /* 0x0000000407047825 */ /* 0x002fc800078e0204 */
[----:B--2---:R-:W-:-:S04]  /*00e0*/  FADD R0, RZ, -R2 ;  /* 0x80000002ff007221 */ /* 0x004fc80000000000 */
[----:B------:R-:W-:Y:S01]  /*00f0*/  FMUL R6, R0, 1.4426950216293334961 ;  /* 0x3fb8aa3b00067820 */ /* 0x000fe20000400000 */
[----:B------:R-:W-:-:S04]  /*0100*/  FADD R0, RZ, -R3 ;  /* 0x80000003ff007221 */ /* 0x000fc80000000000 */
[----:B------:R-:W-:Y:S01]  /*0110*/  FMUL R8, R0, 1.4426950216293334961 ;  /* 0x3fb8aa3b00087820 */ /* 0x000fe20000400000 */
[----:B------:R-:W-:-:S04]  /*0120*/  FSETP.GEU.AND P1, PT, R6, -126, PT ;  /* 0xc2fc00000600780b */ /* 0x000fc80003f2e000 */
[----:B------:R-:W-:-:S09]  /*0130*/  FSETP.GEU.AND P2, PT, R8, -126, PT ;  /* 0xc2fc00000800780b */ /* 0x000fd20003f4e000 */
[----:B------:R-:W-:-:S04]  /*0140*/  @!P1 FMUL R6, R6, 0.5 ;  /* 0x3f00000006069820 */ /* 0x000fc80000400000 */
[----:B------:R-:W-:Y:S01]  /*0150*/  @!P2 FMUL R8, R8, 0.5 ;  /* 0x3f0000000808a820 */ /* 0x000fe20000400000 */
[----:B------:R1:W2:Y:S08]  /*0160*/  MUFU.EX2 R0, R6 ;  /* 0x0000000600007308 */ /* 0x0002b00000000800 */
[----:B------:R-:W3:Y:S01]  /*0170*/  MUFU.EX2 R9, R8 ;  /* 0x0000000800097308 */ /* 0x000ee20000000800 */
[----:B-1----:R-:W-:Y:S01]  /*0180*/  HFMA2.MMA R6, -RZ, RZ, 1.625, 0 ;  /* 0x3e800000ff067435 */ /* 0x002fe200000001ff */
[----:B--2---:R-:W-:-:S04]  /*0190*/  @!P1 FMUL R0, R0, R0 ;  /* 0x0000000000009220 */ /* 0x004fc80000400000 */
[----:B------:R-:W-:Y:S01]  /*01a0*/  FADD R0, R0, 1 ;  /* 0x3f80000000007421 */ /* 0x000fe20000000000 */
[----:B---3--:R-:W-:-:S04]  /*01b0*/  @!P2 FMUL R9, R9, R9 ;  /* 0x000000090909a220 */ /* 0x008fc80000400000 */
[----:B------:R-:W-:Y:S01]  /*01c0*/  FSETP.GT.AND P1, PT, R0, 8.50705917302346158658e+37, PT ;  /* 0x7e8000000000780b */ /* 0x000fe20003f24000 */
[----:B------:R-:W-:-:S03]  /*01d0*/  FADD R9, R9, 1 ;  /* 0x3f80000009097421 */ /* 0x000fc60000000000 */
[----:B------:R-:W-:Y:S02]  /*01e0*/  FSEL R11, R6, 1, P1 ;  /* 0x3f800000060b7808 */ /* 0x000fe40000800000 */
[----:B------:R-:W-:-:S04]  /*01f0*/  FSETP.GT.AND P2, PT, R9, 8.50705917302346158658e+37, PT ;  /* 0x7e8000000900780b */ /* 0x000fc80003f44000 */
[----:B------:R-:W-:-:S03]  /*0200*/  FSEL R6, R6, 1, P2 ;  /* 0x3f80000006067808 */ /* 0x000fc60001000000 */
[----:B------:R-:W-:-:S06]  /*0210*/  @P1 FMUL R0, R0, 0.25 ;  /* 0x3e80000000001820 */ /* 0x000fcc0000400000 */
[----:B------:R-:W1:Y:S01]  /*0220*/  MUFU.RCP R0, R0 ;  /* 0x0000000000007308 */ /* 0x000e620000001000 */
[----:B------:R-:W-:-:S07]  /*0230*/  @P2 FMUL R9, R9, 0.25 ;  /* 0x3e80000009092820 */ /* 0x000fce0000400000 */
[----:B------:R-:W2:Y:S01]  /*0240*/  MUFU.RCP R9, R9 ;  /* 0x0000000900097308 */ /* 0x000ea20000001000 */
[----:B-1----:R-:W-:-:S04]  /*0250*/  FMUL R11, R0, R11 ;  /* 0x0000000b000b7220 */ /* 0x002fc80000400000 */
[----:B------:R-:W-:Y:S01]  /*0260*/  FMUL R2, R11, R2 ;  /* 0x000000020b027220 */ /* 0x000fe20000400000 */
[----:B--2---:R-:W-:-:S04]  /*0270*/  FMUL R6, R9, R6 ;  /* 0x0000000609067220 */ /* 0x004fc80000400000 */
[----:B------:R-:W-:Y:S01]  /*0280*/  FMUL R3, R6, R3 ;  /* 0x0000000306037220 */ /* 0x000fe20000400000 */
[----:B------:R-:W-:Y:S06]  /*0290*/  @P0 EXIT ;  /* 0x000000000000094d */ /* 0x000fec0003800000 */
[----:B------:R-:W-:Y:S01]  /*02a0*/  STG.E.64 desc[UR4][R4.64], R2 ;  /* 0x0000000204007986 */ /* 0x000fe2000c101b04 */
[----:B------:R-:W-:Y:S05]  /*02b0*/  EXIT ;  /* 0x000000000000794d */ /* 0x000fea0003800000 */
.L_x_0:
[----:B------:R-:W-:-:S00]  /*02c0*/  BRA `(.L_x_0) ;  /* 0xfffffffc00fc7947 */ /* 0x000fc0000383ffff */
[----:B------:R-:W-:-:S00]  /*02d0*/  NOP ;  /* 0x0000000000007918 */ /* 0x000fc00000000000 */
        /* <DEDUP_REMOVED lines=10> */
.L_x_1:


//--------------------- .nv.constant0.triton_poi_fused_mul_sigmoid_48 --------------------------
	.section	.nv.constant0.triton_poi_fused_mul_sigmoid_48,"a",@progbits
	.sectionflags	@""
	.align	4
.nv.constant0.triton_poi_fused_mul_sigmoid_48:
	.zero		548
